	.headerflags	@"EF_CUDA_TEXMODE_UNIFIED EF_CUDA_64BIT_ADDRESS EF_CUDA_ACCELERATORS EF_CUDA_SM90 EF_CUDA_VIRTUAL_SM(EF_CUDA_SM90)"
	.elftype	@"ET_EXEC"


//--------------------- .nv.info                  --------------------------
	.section	.nv.info,"",@"SHT_CUDA_INFO"
	.align	4


	//----- nvinfo : EIATTR_REGCOUNT
	.align		4
        /*0000*/ 	.byte	0x04, 0x2f
        /*0002*/ 	.short	(.L_3 - .L_2)
	.align		4
.L_2:
        /*0004*/ 	.word	index@(triton_poi_fused__native_batch_norm_legit_no_training_convolution_5)
        /*0008*/ 	.word	0x00000017


	//----- nvinfo : EIATTR_MIN_STACK_SIZE
	.align		4
.L_3:
        /*000c*/ 	.byte	0x04, 0x12
        /*000e*/ 	.short	(.L_5 - .L_4)
	.align		4
.L_4:
        /*0010*/ 	.word	index@(triton_poi_fused__native_batch_norm_legit_no_training_convolution_5)
        /*0014*/ 	.word	0x00000000


	//----- nvinfo : EIATTR_FRAME_SIZE
	.align		4
.L_5:
        /*0018*/ 	.byte	0x04, 0x11
        /*001a*/ 	.short	(.L_7 - .L_6)
	.align		4
.L_6:
        /*001c*/ 	.word	index@(triton_poi_fused__native_batch_norm_legit_no_training_convolution_5)
        /*0020*/ 	.word	0x00000000


	//----- nvinfo : EIATTR_MIN_STACK_SIZE
	.align		4
.L_7:
        /*0024*/ 	.byte	0x04, 0x12
        /*0026*/ 	.short	(.L_9 - .L_8)
	.align		4
.L_8:
        /*0028*/ 	.word	index@(triton_poi_fused__native_batch_norm_legit_no_training_convolution_5)
        /*002c*/ 	.word	0x00000000
.L_9:


//--------------------- .nv.info.triton_poi_fused__native_batch_norm_legit_no_training_convolution_5 --------------------------
	.section	.nv.info.triton_poi_fused__native_batch_norm_legit_no_training_convolution_5,"",@"SHT_CUDA_INFO"
	.sectionflags	@""
	.align	4


	//----- nvinfo : EIATTR_CUDA_API_VERSION
	.align		4
        /*0000*/ 	.byte	0x04, 0x37
        /*0002*/ 	.short	(.L_11 - .L_10)
.L_10:
        /*0004*/ 	.word	0x0000007c


	//----- nvinfo : EIATTR_KPARAM_INFO
	.align		4
.L_11:
        /*0008*/ 	.byte	0x04, 0x17
        /*000a*/ 	.short	(.L_13 - .L_12)
.L_12:
        /*000c*/ 	.word	0x00000000
        /*0010*/ 	.short	0x0007
        /*0012*/ 	.short	0x0038
        /*0014*/ 	.byte	0x00, 0xf0, 0x11, 0x00


	//----- nvinfo : EIATTR_KPARAM_INFO
	.align		4
.L_13:
        /*0018*/ 	.byte	0x04, 0x17
        /*001a*/ 	.short	(.L_15 - .L_14)
.L_14:
        /*001c*/ 	.word	0x00000000
        /*0020*/ 	.short	0x0006
        /*0022*/ 	.short	0x0030
        /*0024*/ 	.byte	0x00, 0xf4, 0x21, 0x00


	//----- nvinfo : EIATTR_KPARAM_INFO
	.align		4
.L_15:
        /*0028*/ 	.byte	0x04, 0x17
        /*002a*/ 	.short	(.L_17 - .L_16)
.L_16:
        /*002c*/ 	.word	0x00000000
        /*0030*/ 	.short	0x0005
        /*0032*/ 	.short	0x0028
        /*0034*/ 	.byte	0x00, 0xf4, 0x21, 0x00


	//----- nvinfo : EIATTR_KPARAM_INFO
	.align		4
.L_17:
        /*0038*/ 	.byte	0x04, 0x17
        /*003a*/ 	.short	(.L_19 - .L_18)
.L_18:
        /*003c*/ 	.word	0x00000000
        /*0040*/ 	.short	0x0004
        /*0042*/ 	.short	0x0020
        /*0044*/ 	.byte	0x00, 0xf4, 0x21, 0x00


	//----- nvinfo : EIATTR_KPARAM_INFO
	.align		4
.L_19:
        /*0048*/ 	.byte	0x04, 0x17
        /*004a*/ 	.short	(.L_21 - .L_20)
.L_20:
        /*004c*/ 	.word	0x00000000
        /*0050*/ 	.short	0x0003
        /*0052*/ 	.short	0x0018
        /*0054*/ 	.byte	0x00, 0xf4, 0x21, 0x00


	//----- nvinfo : EIATTR_KPARAM_INFO
	.align		4
.L_21:
        /*0058*/ 	.byte	0x04, 0x17
        /*005a*/ 	.short	(.L_23 - .L_22)
.L_22:
        /*005c*/ 	.word	0x00000000
        /*0060*/ 	.short	0x0002
        /*0062*/ 	.short	0x0010
        /*0064*/ 	.byte	0x00, 0xf4, 0x21, 0x00


	//----- nvinfo : EIATTR_KPARAM_INFO
	.align		4
.L_23:
        /*0068*/ 	.byte	0x04, 0x17
        /*006a*/ 	.short	(.L_25 - .L_24)
.L_24:
        /*006c*/ 	.word	0x00000000
        /*0070*/ 	.short	0x0001
        /*0072*/ 	.short	0x0008
        /*0074*/ 	.byte	0x00, 0xf4, 0x21, 0x00


	//----- nvinfo : EIATTR_KPARAM_INFO
	.align		4
.L_25:
        /*0078*/ 	.byte	0x04, 0x17
        /*007a*/ 	.short	(.L_27 - .L_26)
.L_26:
        /*007c*/ 	.word	0x00000000
        /*0080*/ 	.short	0x0000
        /*0082*/ 	.short	0x0000
        /*0084*/ 	.byte	0x00, 0xf4, 0x21, 0x00


	//----- nvinfo : EIATTR_SPARSE_MMA_MASK
	.align		4
.L_27:
        /*0088*/ 	.byte	0x03, 0x50
        /*008a*/ 	.short	0x0000


	//----- nvinfo : EIATTR_MAXREG_COUNT
	.align		4
        /*008c*/ 	.byte	0x03, 0x1b
        /*008e*/ 	.short	0x00ff


	//----- nvinfo : EIATTR_EXIT_INSTR_OFFSETS
	.align		4
        /*0090*/ 	.byte	0x04, 0x1c
        /*0092*/ 	.short	(.L_29 - .L_28)


	//   ....[0]....
.L_28:
        /*0094*/ 	.word	0x000003e0


	//----- nvinfo : EIATTR_REQNTID
	.align		4
.L_29:
        /*0098*/ 	.byte	0x04, 0x10
        /*009a*/ 	.short	(.L_31 - .L_30)
.L_30:
        /*009c*/ 	.word	0x00000100
        /*00a0*/ 	.word	0x00000001
        /*00a4*/ 	.word	0x00000001


	//----- nvinfo : EIATTR_CBANK_PARAM_SIZE
	.align		4
.L_31:
        /*00a8*/ 	.byte	0x03, 0x19
        /*00aa*/ 	.short	0x003c


	//----- nvinfo : EIATTR_PARAM_CBANK
	.align		4
        /*00ac*/ 	.byte	0x04, 0x0a
        /*00ae*/ 	.short	(.L_33 - .L_32)
	.align		4
.L_32:
        /*00b0*/ 	.word	index@(.nv.constant0.triton_poi_fused__native_batch_norm_legit_no_training_convolution_5)
        /*00b4*/ 	.short	0x0210
        /*00b6*/ 	.short	0x003c


	//----- nvinfo : EIATTR_SW_WAR
	.align		4
.L_33:
        /*00b8*/ 	.byte	0x04, 0x36
        /*00ba*/ 	.short	(.L_35 - .L_34)
.L_34:
        /*00bc*/ 	.word	0x00000008
.L_35:


//--------------------- .nv.callgraph             --------------------------
	.section	.nv.callgraph,"",@"SHT_CUDA_CALLGRAPH"
	.align	4
	.sectionentsize	8
	.align		4
        /*0000*/ 	.word	0x00000000
	.align		4
        /*0004*/ 	.word	0xffffffff
	.align		4
        /*0008*/ 	.word	0x00000000
	.align		4
        /*000c*/ 	.word	0xfffffffe
	.align		4
        /*0010*/ 	.word	0x00000000
	.align		4
        /*0014*/ 	.word	0xfffffffd
	.align		4
        /*0018*/ 	.word	0x00000000
	.align		4
        /*001c*/ 	.word	0xfffffffc


//--------------------- .nv.constant4             --------------------------
	.section	.nv.constant4,"a",@progbits
	.align	8
	.align		8
.nv.constant4:
        /*0000*/ 	.dword	_$_str
	.align		8
        /*0008*/ 	.dword	_$_str_$_2


//--------------------- .text.triton_poi_fused__native_batch_norm_legit_no_training_convolution_5 --------------------------
	.section	.text.triton_poi_fused__native_batch_norm_legit_no_training_convolution_5,"ax",@progbits
	.align	128
        .global         triton_poi_fused__native_batch_norm_legit_no_training_convolution_5
        .type           triton_poi_fused__native_batch_norm_legit_no_training_convolution_5,@function
        .size           triton_poi_fused__native_batch_norm_legit_no_training_convolution_5,(.L_x_1 - triton_poi_fused__native_batch_norm_legit_no_training_convolution_5)
        .other          triton_poi_fused__native_batch_norm_legit_no_training_convolution_5,@"STO_CUDA_ENTRY STV_DEFAULT"
triton_poi_fused__native_batch_norm_legit_no_training_convolution_5:
.text.triton_poi_fused__native_batch_norm_legit_no_training_convolution_5:
[----:B------:R-:W-:Y:S01]  /*0000*/  LDC R1, c[0x0][0x28] ;  /* 0x00000a00ff017b82 */ /* 0x000fe20000000800 */
[----:B------:R-:W1:Y:S07]  /*0010*/  S2R R0, SR_TID.X ;  /* 0x0000000000007919 */ /* 0x000e6e0000002100 */
[----:B------:R-:W2:Y:S01]  /*0020*/  LDC.64 R6, c[0x0][0x228] ;  /* 0x00008a00ff067b82 */ /* 0x000ea20000000a00 */
[----:B------:R-:W-:Y:S01]  /*0030*/  ULDC.64 UR4, c[0x0][0x208] ;  /* 0x0000820000047ab9 */ /* 0x000fe20000000a00 */
[----:B------:R-:W3:Y:S06]  /*0040*/  S2R R3, SR_CTAID.X ;  /* 0x0000000000037919 */ /* 0x000eec0000002500 */
[----:B------:R-:W4:Y:S08]  /*0050*/  LDC.64 R12, c[0x0][0x218] ;  /* 0x00008600ff0c7b82 */ /* 0x000f300000000a00 */
[----:B------:R-:W5:Y:S08]  /*0060*/  LDC.64 R14, c[0x0][0x220] ;  /* 0x00008800ff0e7b82 */ /* 0x000f700000000a00 */
[----:B------:R-:W5:Y:S01]  /*0070*/  LDC.64 R10, c[0x0][0x238] ;  /* 0x00008e00ff0a7b82 */ /* 0x000f620000000a00 */
[----:B-1----:R-:W-:-:S07]  /*0080*/  SHF.L.U32 R0, R0, 0x1, RZ ;  /* 0x0000000100007819 */ /* 0x002fce00000006ff */
[----:B------:R-:W1:Y:S01]  /*0090*/  LDC.64 R16, c[0x0][0x230] ;  /* 0x00008c00ff107b82 */ /* 0x000e620000000a00 */
[----:B------:R-:W-:-:S04]  /*00a0*/  LOP3.LUT R0, R0, 0x1fe, RZ, 0xc0, !PT ;  /* 0x000001fe00007812 */ /* 0x000fc800078ec0ff */
[----:B---3--:R-:W-:-:S05]  /*00b0*/  LEA R0, R3, R0, 0x9 ;  /* 0x0000000003007211 */ /* 0x008fca00078e48ff */
[----:B------:R-:W-:-:S05]  /*00c0*/  IMAD.HI R2, R0, 0x2aaaaaab, RZ ;  /* 0x2aaaaaab00027827 */ /* 0x000fca00078e02ff */
[----:B------:R-:W-:-:S04]  /*00d0*/  SHF.R.U32.HI R3, RZ, 0x1f, R2 ;  /* 0x0000001fff037819 */ /* 0x000fc80000011602 */
[----:B------:R-:W-:-:S05]  /*00e0*/  LEA.HI R3, R2, R3, RZ, 0x1e ;  /* 0x0000000302037211 */ /* 0x000fca00078ff0ff */
[----:B------:R-:W-:Y:S02]  /*00f0*/  IMAD R8, R3, -0x18, R0 ;  /* 0xffffffe803087824 */ /* 0x000fe400078e0200 */
[----:B------:R-:W3:Y:S02]  /*0100*/  LDC.64 R2, c[0x0][0x210] ;  /* 0x00008400ff027b82 */ /* 0x000ee40000000a00 */
[----:B--2---:R-:W-:-:S06]  /*0110*/  IMAD.WIDE R6, R8, 0x4, R6 ;  /* 0x0000000408067825 */ /* 0x004fcc00078e0206 */
[----:B------:R-:W2:Y:S01]  /*0120*/  LDG.E.EL.64 R6, desc[UR4][R6.64] ;  /* 0x0000000406067981 */ /* 0x000ea2000c2e1b00 */
[----:B----4-:R-:W-:-:S04]  /*0130*/  IMAD.WIDE R12, R8, 0x4, R12 ;  /* 0x00000004080c7825 */ /* 0x010fc800078e020c */
[C---:B-----5:R-:W-:Y:S02]  /*0140*/  IMAD.WIDE R14, R8.reuse, 0x4, R14 ;  /* 0x00000004080e7825 */ /* 0x060fe400078e020e */
[----:B------:R-:W4:Y:S02]  /*0150*/  LDG.E.EL.64 R12, desc[UR4][R12.64] ;  /* 0x000000040c0c7981 */ /* 0x000f24000c2e1b00 */
[C---:B0-----:R-:W-:Y:S02]  /*0160*/  IMAD.WIDE R10, R8.reuse, 0x4, R10 ;  /* 0x00000004080a7825 */ /* 0x041fe400078e020a */
[----:B------:R-:W5:Y:S02]  /*0170*/  LDG.E.EL.64 R14, desc[UR4][R14.64] ;  /* 0x000000040e0e7981 */ /* 0x000f64000c2e1b00 */
[----:B-1----:R-:W-:Y:S02]  /*0180*/  IMAD.WIDE R16, R8, 0x4, R16 ;  /* 0x0000000408107825 */ /* 0x002fe400078e0210 */
[----:B------:R-:W4:Y:S02]  /*0190*/  LDG.E.EL.64 R10, desc[UR4][R10.64] ;  /* 0x000000040a0a7981 */ /* 0x000f24000c2e1b00 */
[----:B---3--:R-:W-:-:S02]  /*01a0*/  IMAD.WIDE R2, R0, 0x4, R2 ;  /* 0x0000000400027825 */ /* 0x008fc400078e0202 */
[----:B------:R0:W3:Y:S04]  /*01b0*/  LDG.E.EL.64 R8, desc[UR4][R16.64] ;  /* 0x0000000410087981 */ /* 0x0000e8000c2e1b00 */
[----:B------:R-:W4:Y:S01]  /*01c0*/  LDG.E.64 R4, desc[UR4][R2.64] ;  /* 0x0000000402047981 */ /* 0x000f22000c1e1b00 */
[----:B0-----:R-:W-:Y:S01]  /*01d0*/  HFMA2.MMA R17, -RZ, RZ, 1.625, 0 ;  /* 0x3e800000ff117435 */ /* 0x001fe200000001ff */
[----:B--2---:R-:W-:Y:S01]  /*01e0*/  FADD R6, R6, 9.9999997473787516356e-06 ;  /* 0x3727c5ac06067421 */ /* 0x004fe20000000000 */
[----:B------:R-:W-:-:S03]  /*01f0*/  FADD R18, R7, 9.9999997473787516356e-06 ;  /* 0x3727c5ac07127421 */ /* 0x000fc60000000000 */
[----:B------:R0:W1:Y:S08]  /*0200*/  MUFU.SQRT R19, R6 ;  /* 0x0000000600137308 */ /* 0x0000700000002000 */
[----:B------:R-:W2:Y:S01]  /*0210*/  MUFU.SQRT R20, R18 ;  /* 0x0000001200147308 */ /* 0x000ea20000002000 */
[----:B0-----:R-:W0:Y:S01]  /*0220*/  LDC.64 R6, c[0x0][0x240] ;  /* 0x00009000ff067b82 */ /* 0x001e220000000a00 */
[----:B-1----:R-:W-:-:S02]  /*0230*/  FSETP.GT.AND P0, PT, R19, 8.50705917302346158658e+37, PT ;  /* 0x7e8000001300780b */ /* 0x002fc40003f04000 */
[----:B------:R-:W-:Y:S02]  /*0240*/  FSETP.GEU.AND P2, PT, R19, 1.175494350822287508e-38, PT ;  /* 0x008000001300780b */ /* 0x000fe40003f4e000 */
[C---:B--2---:R-:W-:Y:S02]  /*0250*/  FSETP.GT.AND P1, PT, R20.reuse, 8.50705917302346158658e+37, PT ;  /* 0x7e8000001400780b */ /* 0x044fe40003f24000 */
[----:B------:R-:W-:-:S07]  /*0260*/  FSETP.GEU.AND P3, PT, R20, 1.175494350822287508e-38, PT ;  /* 0x008000001400780b */ /* 0x000fce0003f6e000 */
[----:B------:R-:W-:-:S04]  /*0270*/  @P0 FMUL R19, R19, 0.25 ;  /* 0x3e80000013130820 */ /* 0x000fc80000400000 */
[----:B------:R-:W-:Y:S01]  /*0280*/  @!P2 FMUL R19, R19, 16777216 ;  /* 0x4b8000001313a820 */ /* 0x000fe20000400000 */
[----:B------:R-:W-:-:S04]  /*0290*/  @P1 FMUL R20, R20, 0.25 ;  /* 0x3e80000014141820 */ /* 0x000fc80000400000 */
[----:B------:R-:W-:Y:S01]  /*02a0*/  @!P3 FMUL R20, R20, 16777216 ;  /* 0x4b8000001414b820 */ /* 0x000fe20000400000 */
[----:B------:R-:W1:Y:S01]  /*02b0*/  MUFU.RCP R19, R19 ;  /* 0x0000001300137308 */ /* 0x000e620000001000 */
[----:B------:R-:W-:-:S07]  /*02c0*/  FSEL R16, R17, 1, P0 ;  /* 0x3f80000011107808 */ /* 0x000fce0000000000 */
[----:B------:R-:W2:Y:S01]  /*02d0*/  MUFU.RCP R20, R20 ;  /* 0x0000001400147308 */ /* 0x000ea20000001000 */
[----:B------:R-:W-:Y:S01]  /*02e0*/  FSEL R17, R17, 1, P1 ;  /* 0x3f80000011117808 */ /* 0x000fe20000800000 */
[----:B------:R-:W-:Y:S01]  /*02f0*/  @!P2 FMUL R16, R16, 16777216 ;  /* 0x4b8000001010a820 */ /* 0x000fe20000400000 */
[----:B----4-:R-:W-:Y:S01]  /*0300*/  FADD R4, R4, R12 ;  /* 0x0000000c04047221 */ /* 0x010fe20000000000 */
[----:B------:R-:W-:Y:S02]  /*0310*/  FADD R5, R5, R13 ;  /* 0x0000000d05057221 */ /* 0x000fe40000000000 */
[----:B------:R-:W-:Y:S01]  /*0320*/  @!P3 FMUL R17, R17, 16777216 ;  /* 0x4b8000001111b820 */ /* 0x000fe20000400000 */
[----:B-1----:R-:W-:Y:S01]  /*0330*/  FMUL R19, R19, R16 ;  /* 0x0000001013137220 */ /* 0x002fe20000400000 */
[----:B-----5:R-:W-:Y:S01]  /*0340*/  FADD R14, -R14, R4 ;  /* 0x000000040e0e7221 */ /* 0x020fe20000000100 */
[----:B------:R-:W-:Y:S01]  /*0350*/  FADD R15, -R15, R5 ;  /* 0x000000050f0f7221 */ /* 0x000fe20000000100 */
[----:B--2---:R-:W-:-:S02]  /*0360*/  FMUL R12, R20, R17 ;  /* 0x00000011140c7220 */ /* 0x004fc40000400000 */
[----:B------:R-:W-:Y:S02]  /*0370*/  FMUL R19, R14, R19 ;  /* 0x000000130e137220 */ /* 0x000fe40000400000 */
[----:B------:R-:W-:Y:S01]  /*0380*/  FMUL R12, R15, R12 ;  /* 0x0000000c0f0c7220 */ /* 0x000fe20000400000 */
[----:B0-----:R-:W-:-:S04]  /*0390*/  IMAD.WIDE R6, R0, 0x4, R6 ;  /* 0x0000000400067825 */ /* 0x001fc800078e0206 */
[----:B---3--:R-:W-:Y:S01]  /*03a0*/  FFMA R8, R8, R19, R10 ;  /* 0x0000001308087223 */ /* 0x008fe2000000000a */
[----:B------:R-:W-:Y:S01]  /*03b0*/  FFMA R9, R9, R12, R11 ;  /* 0x0000000c09097223 */ /* 0x000fe2000000000b */
[----:B------:R-:W-:Y:S04]  /*03c0*/  STG.E.64 desc[UR4][R2.64], R4 ;  /* 0x0000000402007986 */ /* 0x000fe8000c101b04 */
[----:B------:R-:W-:Y:S01]  /*03d0*/  STG.E.64 desc[UR4][R6.64], R8 ;  /* 0x0000000806007986 */ /* 0x000fe2000c101b04 */
[----:B------:R-:W-:Y:S05]  /*03e0*/  EXIT ;  /* 0x000000000000794d */ /* 0x000fea0003800000 */
.L_x_0:
[----:B------:R-:W-:-:S00]  /*03f0*/  BRA `(.L_x_0) ;  /* 0xfffffffc00fc7947 */ /* 0x000fc0000383ffff */
[----:B------:R-:W-:-:S00]  /*0400*/  NOP ;  /* 0x0000000000007918 */ /* 0x000fc00000000000 */
[----:B------:R-:W-:-:S00]  /*0410*/  NOP ;  /* 0x0000000000007918 */ /* 0x000fc00000000000 */
[----:B------:R-:W-:-:S00]  /*0420*/  NOP ;  /* 0x0000000000007918 */ /* 0x000fc00000000000 */
[----:B------:R-:W-:-:S00]  /*0430*/  NOP ;  /* 0x0000000000007918 */ /* 0x000fc00000000000 */
[----:B------:R-:W-:-:S00]  /*0440*/  NOP ;  /* 0x0000000000007918 */ /* 0x000fc00000000000 */
[----:B------:R-:W-:-:S00]  /*0450*/  NOP ;  /* 0x0000000000007918 */ /* 0x000fc00000000000 */
[----:B------:R-:W-:-:S00]  /*0460*/  NOP ;  /* 0x0000000000007918 */ /* 0x000fc00000000000 */
[----:B------:R-:W-:-:S00]  /*0470*/  NOP ;  /* 0x0000000000007918 */ /* 0x000fc00000000000 */
.L_x_1:


//--------------------- .nv.global.init           --------------------------
	.section	.nv.global.init,"aw",@progbits
.nv.global.init:
	.type		_$_str,@object
	.size		_$_str,(_$_str_$_2 - _$_str)
_$_str:
        /*0000*/ 	.byte	0x5f, 0x5f, 0x43, 0x55, 0x44, 0x41, 0x5f, 0x46, 0x54, 0x5a, 0x00
	.type		_$_str_$_2,@object
	.size		_$_str_$_2,(.L_1 - _$_str_$_2)
_$_str_$_2:
        /*000b*/ 	.byte	0x5f, 0x5f, 0x43, 0x55, 0x44, 0x41, 0x5f, 0x50, 0x52, 0x45, 0x43, 0x5f, 0x53, 0x51, 0x52, 0x54
        /*001b*/ 	.byte	0x00
.L_1:


//--------------------- .nv.constant0.triton_poi_fused__native_batch_norm_legit_no_training_convolution_5 --------------------------
	.section	.nv.constant0.triton_poi_fused__native_batch_norm_legit_no_training_convolution_5,"a",@progbits
	.sectionflags	@""
	.align	4
.nv.constant0.triton_poi_fused__native_batch_norm_legit_no_training_convolution_5:
	.zero		588
